//
// Generated by NVIDIA NVVM Compiler
//
// Compiler Build ID: CL-36424714
// Cuda compilation tools, release 13.0, V13.0.88
// Based on NVVM 20.0.0
//

.version 9.0
.target sm_100
.address_size 64

	// .globl	_Z6kernelv
.extern .func  (.param .b32 func_retval0) vprintf
(
	.param .b64 vprintf_param_0,
	.param .b64 vprintf_param_1
)
;
.global .align 1 .b8 $str[36] = {84, 104, 114, 101, 97, 100, 32, 37, 100, 58, 32, 111, 114, 105, 103, 105, 110, 97, 108, 61, 37, 100, 44, 32, 115, 104, 105, 102, 116, 101, 100, 61, 37, 100, 10};

.visible .entry _Z6kernelv()
{
	.local .align 8 .b8 	__local_depot0[16];
	.reg .b64 	%SP;
	.reg .b64 	%SPL;
	.reg .pred 	%p<2>;
	.reg .b32 	%r<6>;
	.reg .b64 	%rd<5>;

	mov.u64 	%SPL, __local_depot0;
	cvta.local.u64 	%SP, %SPL;
	add.u64 	%rd1, %SP, 0;
	add.u64 	%rd2, %SPL, 0;
	mov.u32 	%r1, %tid.x;
	and.b32  	%r2, %r1, 31;
	shfl.sync.down.b32	%r3|%p1, %r2, 1, 31, -1;
	st.local.v2.u32 	[%rd2], {%r2, %r2};
	st.local.u32 	[%rd2+8], %r3;
	mov.u64 	%rd3, $str;
	cvta.global.u64 	%rd4, %rd3;
	{ // callseq 0, 0
	.param .b64 param0;
	st.param.b64 	[param0], %rd4;
	.param .b64 param1;
	st.param.b64 	[param1], %rd1;
	.param .b32 retval0;
	call.uni (retval0), 
	vprintf, 
	(
	param0, 
	param1
	);
	ld.param.b32 	%r4, [retval0];
	} // callseq 0
	ret;

}
	// .globl	_Z10kernel_xorv
.visible .entry _Z10kernel_xorv()
{
	.local .align 8 .b8 	__local_depot1[16];
	.reg .b64 	%SP;
	.reg .b64 	%SPL;
	.reg .pred 	%p<2>;
	.reg .b32 	%r<6>;
	.reg .b64 	%rd<5>;

	mov.u64 	%SPL, __local_depot1;
	cvta.local.u64 	%SP, %SPL;
	add.u64 	%rd1, %SP, 0;
	add.u64 	%rd2, %SPL, 0;
	mov.u32 	%r1, %tid.x;
	and.b32  	%r2, %r1, 31;
	shfl.sync.bfly.b32	%r3|%p1, %r2, 1, 31, -1;
	st.local.v2.u32 	[%rd2], {%r2, %r2};
	st.local.u32 	[%rd2+8], %r3;
	mov.u64 	%rd3, $str;
	cvta.global.u64 	%rd4, %rd3;
	{ // callseq 1, 0
	.param .b64 param0;
	st.param.b64 	[param0], %rd4;
	.param .b64 param1;
	st.param.b64 	[param1], %rd1;
	.param .b32 retval0;
	call.uni (retval0), 
	vprintf, 
	(
	param0, 
	param1
	);
	ld.param.b32 	%r4, [retval0];
	} // callseq 1
	ret;

}


// ===== COMPILED SASS (sm_100) =====

	.target	sm_100

	.elftype	@"ET_EXEC"


//--------------------- .note.nv.tkinfo           --------------------------
	.section	.note.nv.tkinfo,"",@"SHT_NOTE"
	.sectionflags	@"SHF_NOTE_NV_TKINFO"
	.tkinfo
        /*0018*/ 	.word	0x00000002
        /*0030*/ 	.string	""
        /*0030*/ 	.string	"ptxas"
        /*0030*/ 	.string	"Cuda compilation tools, release 13.0, V13.0.88"
        /*0030*/ 	.string	"Build cuda_13.0.r13.0/compiler.36424714_0"
        /*0030*/ 	.string	"-arch sm_100 -m 64 "



//--------------------- .note.nv.cuinfo           --------------------------
	.section	.note.nv.cuinfo,"",@"SHT_NOTE"
	.sectionflags	@"SHF_NOTE_NV_CUINFO"
        /*0018*/ 	.short	0x0002
        /*001a*/ 	.short	0x0064
        /*001c*/ 	.short	0x0082
	.zero		2


//--------------------- .nv.info                  --------------------------
	.section	.nv.info,"",@"SHT_CUDA_INFO"
	.align	4


	//----- nvinfo : EIATTR_REGCOUNT
	.align		4
        /*0000*/ 	.byte	0x04, 0x2f
        /*0002*/ 	.short	(.L_2 - .L_1)
	.align		4
.L_1:
        /*0004*/ 	.word	index@(_Z6kernelv)
        /*0008*/ 	.word	0x00000018


	//----- nvinfo : EIATTR_FRAME_SIZE
	.align		4
.L_2:
        /*000c*/ 	.byte	0x04, 0x11
        /*000e*/ 	.short	(.L_4 - .L_3)
	.align		4
.L_3:
        /*0010*/ 	.word	index@(_Z6kernelv)
        /*0014*/ 	.word	0x00000010


	//----- nvinfo : EIATTR_REGCOUNT
	.align		4
.L_4:
        /*0018*/ 	.byte	0x04, 0x2f
        /*001a*/ 	.short	(.L_6 - .L_5)
	.align		4
.L_5:
        /*001c*/ 	.word	index@(_Z10kernel_xorv)
        /*0020*/ 	.word	0x00000018


	//----- nvinfo : EIATTR_FRAME_SIZE
	.align		4
.L_6:
        /*0024*/ 	.byte	0x04, 0x11
        /*0026*/ 	.short	(.L_8 - .L_7)
	.align		4
.L_7:
        /*0028*/ 	.word	index@(_Z10kernel_xorv)
        /*002c*/ 	.word	0x00000010


	//----- nvinfo : EIATTR_MIN_STACK_SIZE
	.align		4
.L_8:
        /*0030*/ 	.byte	0x04, 0x12
        /*0032*/ 	.short	(.L_10 - .L_9)
	.align		4
.L_9:
        /*0034*/ 	.word	index@(_Z10kernel_xorv)
        /*0038*/ 	.word	0x00000010


	//----- nvinfo : EIATTR_MIN_STACK_SIZE
	.align		4
.L_10:
        /*003c*/ 	.byte	0x04, 0x12
        /*003e*/ 	.short	(.L_12 - .L_11)
	.align		4
.L_11:
        /*0040*/ 	.word	index@(_Z6kernelv)
        /*0044*/ 	.word	0x00000010
.L_12:


//--------------------- .nv.compat                --------------------------
	.section	.nv.compat,"",@"SHT_CUDA_COMPAT_INFO"
	.align	4
        /*0000*/ 	.byte	0x02, 0x09, 0x00, 0x00, 0x02, 0x02, 0x01, 0x00, 0x02, 0x05, 0x05, 0x00, 0x03, 0x07, 0x01, 0x01
        /*0010*/ 	.byte	0x02, 0x03, 0x00, 0x00, 0x02, 0x06, 0x01, 0x00, 0x04, 0x0b, 0x08, 0x00, 0x09, 0x00, 0x00, 0x00
        /*0020*/ 	.byte	0x00, 0x00, 0x00, 0x00


//--------------------- .nv.info._Z10kernel_xorv  --------------------------
	.section	.nv.info._Z10kernel_xorv,"",@"SHT_CUDA_INFO"
	.sectionflags	@""
	.align	4


	//----- nvinfo : EIATTR_CUDA_API_VERSION
	.align		4
        /*0000*/ 	.byte	0x04, 0x37
        /*0002*/ 	.short	(.L_14 - .L_13)
.L_13:
        /*0004*/ 	.word	0x00000082


	//----- nvinfo : EIATTR_SPARSE_MMA_MASK
	.align		4
.L_14:
        /*0008*/ 	.byte	0x03, 0x50
        /*000a*/ 	.short	0x0000


	//----- nvinfo : EIATTR_MAXREG_COUNT
	.align		4
        /*000c*/ 	.byte	0x03, 0x1b
        /*000e*/ 	.short	0x00ff


	//----- nvinfo : EIATTR_EXTERNS
	.align		4
        /*0010*/ 	.byte	0x04, 0x0f
        /*0012*/ 	.short	(.L_16 - .L_15)


	//   ....[0]....
	.align		4
.L_15:
        /*0014*/ 	.word	index@(vprintf)


	//----- nvinfo : EIATTR_MERCURY_ISA_VERSION
	.align		4
.L_16:
        /*0018*/ 	.byte	0x03, 0x5f
        /*001a*/ 	.short	0x0101


	//----- nvinfo : EIATTR_COOP_GROUP_MASK_REGIDS
	.align		4
        /*001c*/ 	.byte	0x04, 0x29
        /*001e*/ 	.short	(.L_18 - .L_17)


	//   ....[0]....
.L_17:
        /*0020*/ 	.word	0xffffffff


	//----- nvinfo : EIATTR_COOP_GROUP_INSTR_OFFSETS
	.align		4
.L_18:
        /*0024*/ 	.byte	0x04, 0x28
        /*0026*/ 	.short	(.L_20 - .L_19)


	//   ....[0]....
.L_19:
        /*0028*/ 	.word	0x000000d0


	//----- nvinfo : EIATTR_VRC_CTA_INIT_COUNT
	.align		4
.L_20:
        /*002c*/ 	.byte	0x02, 0x4a
	.zero		1
	.zero		1


	//----- nvinfo : EIATTR_SYSCALL_OFFSETS
	.align		4
        /*0030*/ 	.byte	0x04, 0x46
        /*0032*/ 	.short	(.L_22 - .L_21)


	//   ....[0]....
.L_21:
        /*0034*/ 	.word	0x00000120


	//----- nvinfo : EIATTR_EXIT_INSTR_OFFSETS
	.align		4
.L_22:
        /*0038*/ 	.byte	0x04, 0x1c
        /*003a*/ 	.short	(.L_24 - .L_23)


	//   ....[0]....
.L_23:
        /*003c*/ 	.word	0x00000130


	//----- nvinfo : EIATTR_SW_WAR
	.align		4
.L_24:
        /*0040*/ 	.byte	0x04, 0x36
        /*0042*/ 	.short	(.L_26 - .L_25)
.L_25:
        /*0044*/ 	.word	0x00000008
.L_26:


//--------------------- .nv.info._Z6kernelv       --------------------------
	.section	.nv.info._Z6kernelv,"",@"SHT_CUDA_INFO"
	.sectionflags	@""
	.align	4


	//----- nvinfo : EIATTR_CUDA_API_VERSION
	.align		4
        /*0000*/ 	.byte	0x04, 0x37
        /*0002*/ 	.short	(.L_28 - .L_27)
.L_27:
        /*0004*/ 	.word	0x00000082


	//----- nvinfo : EIATTR_SPARSE_MMA_MASK
	.align		4
.L_28:
        /*0008*/ 	.byte	0x03, 0x50
        /*000a*/ 	.short	0x0000


	//----- nvinfo : EIATTR_MAXREG_COUNT
	.align		4
        /*000c*/ 	.byte	0x03, 0x1b
        /*000e*/ 	.short	0x00ff


	//----- nvinfo : EIATTR_EXTERNS
	.align		4
        /*0010*/ 	.byte	0x04, 0x0f
        /*0012*/ 	.short	(.L_30 - .L_29)


	//   ....[0]....
	.align		4
.L_29:
        /*0014*/ 	.word	index@(vprintf)


	//----- nvinfo : EIATTR_MERCURY_ISA_VERSION
	.align		4
.L_30:
        /*0018*/ 	.byte	0x03, 0x5f
        /*001a*/ 	.short	0x0101


	//----- nvinfo : EIATTR_COOP_GROUP_MASK_REGIDS
	.align		4
        /*001c*/ 	.byte	0x04, 0x29
        /*001e*/ 	.short	(.L_32 - .L_31)


	//   ....[0]....
.L_31:
        /*0020*/ 	.word	0xffffffff


	//----- nvinfo : EIATTR_COOP_GROUP_INSTR_OFFSETS
	.align		4
.L_32:
        /*0024*/ 	.byte	0x04, 0x28
        /*0026*/ 	.short	(.L_34 - .L_33)


	//   ....[0]....
.L_33:
        /*0028*/ 	.word	0x000000d0


	//----- nvinfo : EIATTR_VRC_CTA_INIT_COUNT
	.align		4
.L_34:
        /*002c*/ 	.byte	0x02, 0x4a
	.zero		1
	.zero		1


	//----- nvinfo : EIATTR_SYSCALL_OFFSETS
	.align		4
        /*0030*/ 	.byte	0x04, 0x46
        /*0032*/ 	.short	(.L_36 - .L_35)


	//   ....[0]....
.L_35:
        /*0034*/ 	.word	0x00000120


	//----- nvinfo : EIATTR_EXIT_INSTR_OFFSETS
	.align		4
.L_36:
        /*0038*/ 	.byte	0x04, 0x1c
        /*003a*/ 	.short	(.L_38 - .L_37)


	//   ....[0]....
.L_37:
        /*003c*/ 	.word	0x00000130


	//----- nvinfo : EIATTR_SW_WAR
	.align		4
.L_38:
        /*0040*/ 	.byte	0x04, 0x36
        /*0042*/ 	.short	(.L_40 - .L_39)
.L_39:
        /*0044*/ 	.word	0x00000008
.L_40:


//--------------------- .nv.callgraph             --------------------------
	.section	.nv.callgraph,"",@"SHT_CUDA_CALLGRAPH"
	.align	4
	.sectionentsize	8
	.align		4
        /*0000*/ 	.word	0x00000000
	.align		4
        /*0004*/ 	.word	0xffffffff
	.align		4
        /*0008*/ 	.word	index@(_Z10kernel_xorv)
	.align		4
        /*000c*/ 	.word	index@(vprintf)
	.align		4
        /*0010*/ 	.word	index@(_Z6kernelv)
	.align		4
        /*0014*/ 	.word	index@(vprintf)
	.align		4
        /*0018*/ 	.word	0x00000000
	.align		4
        /*001c*/ 	.word	0xfffffffe
	.align		4
        /*0020*/ 	.word	0x00000000
	.align		4
        /*0024*/ 	.word	0xfffffffd
	.align		4
        /*0028*/ 	.word	0x00000000
	.align		4
        /*002c*/ 	.word	0xfffffffc


//--------------------- .nv.constant4             --------------------------
	.section	.nv.constant4,"a",@progbits
	.align	8
	.align		8
.nv.constant4:
        /*0000*/ 	.dword	vprintf
	.align		8
        /*0008*/ 	.dword	$str


//--------------------- .text._Z10kernel_xorv     --------------------------
	.section	.text._Z10kernel_xorv,"ax",@progbits
	.align	128
        .global         _Z10kernel_xorv
        .type           _Z10kernel_xorv,@function
        .size           _Z10kernel_xorv,(.L_x_4 - _Z10kernel_xorv)
        .other          _Z10kernel_xorv,@"STO_CUDA_ENTRY STV_DEFAULT"
_Z10kernel_xorv:
.text._Z10kernel_xorv:
[----:B------:R-:W0:Y:S01]  /*0000*/  LDC R1, c[0x0][0x37c] ;  /* 0x0000df00ff017b82 */ /* 0x000e220000000800 */
[----:B------:R-:W1:Y:S01]  /*0010*/  S2R R2, SR_TID.X ;  /* 0x0000000000027919 */ /* 0x000e620000002100 */
[----:B------:R-:W-:Y:S01]  /*0020*/  MOV R8, 0x0 ;  /* 0x0000000000087802 */ /* 0x000fe20000000f00 */
[----:B0-----:R-:W-:Y:S01]  /*0030*/  VIADD R1, R1, 0xfffffff0 ;  /* 0xfffffff001017836 */ /* 0x001fe20000000000 */
[----:B------:R-:W0:Y:S04]  /*0040*/  LDCU UR4, c[0x0][0x2f8] ;  /* 0x00005f00ff0477ac */ /* 0x000e280008000800 */
[----:B------:R-:W2:Y:S01]  /*0050*/  LDC.64 R8, c[0x4][R8] ;  /* 0x0100000008087b82 */ /* 0x000ea20000000a00 */
[----:B------:R-:W3:Y:S01]  /*0060*/  LDCU.64 UR6, c[0x4][0x8] ;  /* 0x01000100ff0677ac */ /* 0x000ee20008000a00 */
[----:B------:R-:W4:Y:S01]  /*0070*/  LDCU UR5, c[0x0][0x2fc] ;  /* 0x00005f80ff0577ac */ /* 0x000f220008000800 */
[----:B0-----:R-:W-:-:S02]  /*0080*/  IADD3 R6, P0, PT, R1, UR4, RZ ;  /* 0x0000000401067c10 */ /* 0x001fc4000ff1e0ff */
[----:B---3--:R-:W-:Y:S01]  /*0090*/  MOV R4, UR6 ;  /* 0x0000000600047c02 */ /* 0x008fe20008000f00 */
[----:B------:R-:W-:Y:S01]  /*00a0*/  IMAD.U32 R5, RZ, RZ, UR7 ;  /* 0x00000007ff057e24 */ /* 0x000fe2000f8e00ff */
[----:B----4-:R-:W-:Y:S02]  /*00b0*/  IADD3.X R7, PT, PT, RZ, UR5, RZ, P0, !PT ;  /* 0x00000005ff077c10 */ /* 0x010fe400087fe4ff */
[----:B-1----:R-:W-:-:S05]  /*00c0*/  LOP3.LUT R2, R2, 0x1f, RZ, 0xc0, !PT ;  /* 0x0000001f02027812 */ /* 0x002fca00078ec0ff */
[----:B------:R-:W0:Y:S01]  /*00d0*/  SHFL.BFLY PT, R0, R2, 0x1, 0x1f ;  /* 0x0c201f0002007f89 */ /* 0x000e2200000e0000 */
[----:B------:R-:W-:-:S05]  /*00e0*/  IMAD.MOV.U32 R3, RZ, RZ, R2 ;  /* 0x000000ffff037224 */ /* 0x000fca00078e0002 */
[----:B------:R1:W-:Y:S04]  /*00f0*/  STL.64 [R1], R2 ;  /* 0x0000000201007387 */ /* 0x0003e80000100a00 */
[----:B0-2---:R1:W-:Y:S02]  /*0100*/  STL [R1+0x8], R0 ;  /* 0x0000080001007387 */ /* 0x0053e40000100800 */
[----:B------:R-:W-:-:S07]  /*0110*/  LEPC R20, `(.L_x_0) ;  /* 0x000000001014794e */ /* 0x000fce0000000000 */
[----:B-1----:R-:W-:Y:S05]  /*0120*/  CALL.ABS.NOINC R8 ;  /* 0x0000000008007343 */ /* 0x002fea0003c00000 */
.L_x_0:
[----:B------:R-:W-:Y:S05]  /*0130*/  EXIT ;  /* 0x000000000000794d */ /* 0x000fea0003800000 */
.L_x_1:
[----:B------:R-:W-:-:S00]  /*0140*/  BRA `(.L_x_1) ;  /* 0xfffffffc00fc7947 */ /* 0x000fc0000383ffff */
[----:B------:R-:W-:-:S00]  /*0150*/  NOP ;  /* 0x0000000000007918 */ /* 0x000fc00000000000 */
        /* <DEDUP_REMOVED lines=10> */
.L_x_4:


//--------------------- .text._Z6kernelv          --------------------------
	.section	.text._Z6kernelv,"ax",@progbits
	.align	128
        .global         _Z6kernelv
        .type           _Z6kernelv,@function
        .size           _Z6kernelv,(.L_x_5 - _Z6kernelv)
        .other          _Z6kernelv,@"STO_CUDA_ENTRY STV_DEFAULT"
_Z6kernelv:
.text._Z6kernelv:
        /* <DEDUP_REMOVED lines=13> */
[----:B------:R-:W0:Y:S01]  /*00d0*/  SHFL.DOWN PT, R0, R2, 0x1, 0x1f ;  /* 0x08201f0002007f89 */ /* 0x000e2200000e0000 */
[----:B------:R-:W-:-:S05]  /*00e0*/  IMAD.MOV.U32 R3, RZ, RZ, R2 ;  /* 0x000000ffff037224 */ /* 0x000fca00078e0002 */
[----:B------:R1:W-:Y:S04]  /*00f0*/  STL.64 [R1], R2 ;  /* 0x0000000201007387 */ /* 0x0003e80000100a00 */
[----:B0-2---:R1:W-:Y:S02]  /*0100*/  STL [R1+0x8], R0 ;  /* 0x0000080001007387 */ /* 0x0053e40000100800 */
[----:B------:R-:W-:-:S07]  /*0110*/  LEPC R20, `(.L_x_2) ;  /* 0x000000001014794e */ /* 0x000fce0000000000 */
[----:B-1----:R-:W-:Y:S05]  /*0120*/  CALL.ABS.NOINC R8 ;  /* 0x0000000008007343 */ /* 0x002fea0003c00000 */
.L_x_2:
[----:B------:R-:W-:Y:S05]  /*0130*/  EXIT ;  /* 0x000000000000794d */ /* 0x000fea0003800000 */
.L_x_3:
        /* <DEDUP_REMOVED lines=12> */
.L_x_5:


//--------------------- .nv.global.init           --------------------------
	.section	.nv.global.init,"aw",@progbits
.nv.global.init:
	.type		$str,@object
	.size		$str,(.L_0 - $str)
$str:
        /*0000*/ 	.byte	0x54, 0x68, 0x72, 0x65, 0x61, 0x64, 0x20, 0x25, 0x64, 0x3a, 0x20, 0x6f, 0x72, 0x69, 0x67, 0x69
        /*0010*/ 	.byte	0x6e, 0x61, 0x6c, 0x3d, 0x25, 0x64, 0x2c, 0x20, 0x73, 0x68, 0x69, 0x66, 0x74, 0x65, 0x64, 0x3d
        /*0020*/ 	.byte	0x25, 0x64, 0x0a, 0x00
.L_0:


//--------------------- .nv.shared.reserved.0     --------------------------
	.section	.nv.shared.reserved.0,"aw",@nobits
	.weak		__nv_reservedSMEM_offset_0_alias
	.size		__nv_reservedSMEM_offset_0_alias, 0, 64
	.other		__nv_reservedSMEM_offset_0_alias,@"STO_CUDA_RESERVED_SHARED STV_DEFAULT"
__nv_reservedSMEM_offset_0_alias:
	.zero		0
	.zero		64


//--------------------- .nv.constant0._Z10kernel_xorv --------------------------
	.section	.nv.constant0._Z10kernel_xorv,"a",@progbits
	.sectionflags	@""
	.align	4
.nv.constant0._Z10kernel_xorv:
	.zero		896


//--------------------- .nv.constant0._Z6kernelv  --------------------------
	.section	.nv.constant0._Z6kernelv,"a",@progbits
	.sectionflags	@""
	.align	4
.nv.constant0._Z6kernelv:
	.zero		896


//--------------------- SYMBOLS --------------------------

	.type		.nv.reservedSmem.offset0,@object
	.size		.nv.reservedSmem.offset0,0x4
	.type		vprintf,@function
